//
// Generated by NVIDIA NVVM Compiler
//
// Compiler Build ID: CL-36424714
// Cuda compilation tools, release 13.0, V13.0.88
// Based on NVVM 20.0.0
//

.version 9.0
.target sm_100
.address_size 64

	// .globl	_Z6kernelP6uchar4iii
.const .align 4 .b8 dev_avg[384];

.visible .entry _Z6kernelP6uchar4iii(
	.param .u64 .ptr .align 1 _Z6kernelP6uchar4iii_param_0,
	.param .u32 _Z6kernelP6uchar4iii_param_1,
	.param .u32 _Z6kernelP6uchar4iii_param_2,
	.param .u32 _Z6kernelP6uchar4iii_param_3
)
{
	.reg .pred 	%p<17>;
	.reg .b16 	%rs<27>;
	.reg .b32 	%r<43>;
	.reg .b32 	%f<114>;
	.reg .b64 	%rd<16>;

	ld.param.u64 	%rd6, [_Z6kernelP6uchar4iii_param_0];
	ld.param.u32 	%r19, [_Z6kernelP6uchar4iii_param_1];
	ld.param.u32 	%r20, [_Z6kernelP6uchar4iii_param_2];
	ld.param.u32 	%r18, [_Z6kernelP6uchar4iii_param_3];
	mov.u32 	%r1, %ntid.x;
	mov.u32 	%r21, %ctaid.x;
	mov.u32 	%r22, %tid.x;
	mad.lo.s32 	%r38, %r1, %r21, %r22;
	mul.lo.s32 	%r3, %r20, %r19;
	setp.ge.s32 	%p1, %r38, %r3;
	setp.lt.s32 	%p2, %r18, 1;
	or.pred  	%p3, %p1, %p2;
	@%p3 bra 	$L__BB0_24;
	and.b32  	%r4, %r18, 3;
	and.b32  	%r5, %r18, 2147483644;
	and.b32  	%r6, %r18, 1;
	neg.s32 	%r7, %r5;
	mov.u32 	%r23, %nctaid.x;
	mul.lo.s32 	%r8, %r1, %r23;
	cvta.to.global.u64 	%rd1, %rd6;
	mov.u64 	%rd13, dev_avg;
	add.s64 	%rd8, %rd13, 24;
$L__BB0_2:
	setp.lt.u32 	%p4, %r18, 4;
	mul.wide.s32 	%rd7, %r38, 4;
	add.s64 	%rd2, %rd1, %rd7;
	mov.f32 	%f106, 0fFF7FFFFF;
	mov.b32 	%r42, 0;
	@%p4 bra 	$L__BB0_13;
	.pragma "used_bytes_mask 7";
	ld.global.u32 	%r26, [%rd2];
	bfe.u32 	%r27, %r26, 0, 8;
	cvt.u16.u32 	%rs1, %r27;
	and.b16  	%rs2, %rs1, 255;
	bfe.u32 	%r28, %r26, 8, 8;
	cvt.u16.u32 	%rs3, %r28;
	and.b16  	%rs4, %rs3, 255;
	bfe.u32 	%r29, %r26, 16, 8;
	cvt.u16.u32 	%rs5, %r29;
	and.b16  	%rs6, %rs5, 255;
	cvt.rn.f32.u16 	%f10, %rs2;
	cvt.rn.f32.u16 	%f11, %rs4;
	cvt.rn.f32.u16 	%f12, %rs6;
	mov.f32 	%f106, 0fFF7FFFFF;
	mov.b32 	%r40, 0;
	mov.u64 	%rd15, %rd8;
	mov.u32 	%r39, %r7;
$L__BB0_4:
	.pragma "nounroll";
	ld.const.f32 	%f24, [%rd15+-24];
	sub.f32 	%f25, %f10, %f24;
	ld.const.f32 	%f26, [%rd15+-20];
	sub.f32 	%f27, %f11, %f26;
	ld.const.f32 	%f28, [%rd15+-16];
	sub.f32 	%f29, %f12, %f28;
	neg.f32 	%f30, %f25;
	mul.f32 	%f31, %f25, %f30;
	mul.f32 	%f32, %f27, %f27;
	sub.f32 	%f33, %f31, %f32;
	mul.f32 	%f34, %f29, %f29;
	sub.f32 	%f2, %f33, %f34;
	setp.leu.f32 	%p5, %f2, %f106;
	@%p5 bra 	$L__BB0_6;
	st.global.u8 	[%rd2+3], %r40;
	mov.f32 	%f106, %f2;
$L__BB0_6:
	ld.const.f32 	%f35, [%rd15+-12];
	sub.f32 	%f36, %f10, %f35;
	ld.const.f32 	%f37, [%rd15+-8];
	sub.f32 	%f38, %f11, %f37;
	ld.const.f32 	%f39, [%rd15+-4];
	sub.f32 	%f40, %f12, %f39;
	neg.f32 	%f41, %f36;
	mul.f32 	%f42, %f36, %f41;
	mul.f32 	%f43, %f38, %f38;
	sub.f32 	%f44, %f42, %f43;
	mul.f32 	%f45, %f40, %f40;
	sub.f32 	%f4, %f44, %f45;
	setp.leu.f32 	%p6, %f4, %f106;
	@%p6 bra 	$L__BB0_8;
	cvt.u16.u32 	%rs7, %r40;
	add.s16 	%rs8, %rs7, 1;
	st.global.u8 	[%rd2+3], %rs8;
	mov.f32 	%f106, %f4;
$L__BB0_8:
	ld.const.f32 	%f46, [%rd15];
	sub.f32 	%f47, %f10, %f46;
	ld.const.f32 	%f48, [%rd15+4];
	sub.f32 	%f49, %f11, %f48;
	ld.const.f32 	%f50, [%rd15+8];
	sub.f32 	%f51, %f12, %f50;
	neg.f32 	%f52, %f47;
	mul.f32 	%f53, %f47, %f52;
	mul.f32 	%f54, %f49, %f49;
	sub.f32 	%f55, %f53, %f54;
	mul.f32 	%f56, %f51, %f51;
	sub.f32 	%f6, %f55, %f56;
	setp.leu.f32 	%p7, %f6, %f106;
	@%p7 bra 	$L__BB0_10;
	cvt.u16.u32 	%rs9, %r40;
	add.s16 	%rs10, %rs9, 2;
	st.global.u8 	[%rd2+3], %rs10;
	mov.f32 	%f106, %f6;
$L__BB0_10:
	ld.const.f32 	%f57, [%rd15+12];
	sub.f32 	%f58, %f10, %f57;
	ld.const.f32 	%f59, [%rd15+16];
	sub.f32 	%f60, %f11, %f59;
	ld.const.f32 	%f61, [%rd15+20];
	sub.f32 	%f62, %f12, %f61;
	neg.f32 	%f63, %f58;
	mul.f32 	%f64, %f58, %f63;
	mul.f32 	%f65, %f60, %f60;
	sub.f32 	%f66, %f64, %f65;
	mul.f32 	%f67, %f62, %f62;
	sub.f32 	%f8, %f66, %f67;
	setp.leu.f32 	%p8, %f8, %f106;
	@%p8 bra 	$L__BB0_12;
	cvt.u16.u32 	%rs11, %r40;
	add.s16 	%rs12, %rs11, 3;
	st.global.u8 	[%rd2+3], %rs12;
	mov.f32 	%f106, %f8;
$L__BB0_12:
	add.s32 	%r40, %r40, 4;
	add.s32 	%r39, %r39, 4;
	add.s64 	%rd15, %rd15, 48;
	setp.eq.s32 	%p9, %r39, 0;
	mov.u32 	%r42, %r5;
	@%p9 bra 	$L__BB0_13;
	bra.uni 	$L__BB0_4;
$L__BB0_13:
	setp.eq.s32 	%p10, %r4, 0;
	@%p10 bra 	$L__BB0_23;
	setp.eq.s32 	%p11, %r4, 1;
	@%p11 bra 	$L__BB0_20;
	.pragma "used_bytes_mask 7";
	ld.global.u32 	%r30, [%rd2];
	bfe.u32 	%r31, %r30, 0, 8;
	cvt.u16.u32 	%rs13, %r31;
	and.b16  	%rs14, %rs13, 255;
	bfe.u32 	%r32, %r30, 8, 8;
	cvt.u16.u32 	%rs15, %r32;
	and.b16  	%rs16, %rs15, 255;
	bfe.u32 	%r33, %r30, 16, 8;
	cvt.u16.u32 	%rs17, %r33;
	and.b16  	%rs18, %rs17, 255;
	cvt.rn.f32.u16 	%f14, %rs14;
	mul.wide.u32 	%rd10, %r42, 12;
	add.s64 	%rd5, %rd13, %rd10;
	ld.const.f32 	%f68, [%rd5];
	sub.f32 	%f69, %f14, %f68;
	cvt.rn.f32.u16 	%f15, %rs16;
	ld.const.f32 	%f70, [%rd5+4];
	sub.f32 	%f71, %f15, %f70;
	cvt.rn.f32.u16 	%f16, %rs18;
	ld.const.f32 	%f72, [%rd5+8];
	sub.f32 	%f73, %f16, %f72;
	neg.f32 	%f74, %f69;
	mul.f32 	%f75, %f69, %f74;
	mul.f32 	%f76, %f71, %f71;
	sub.f32 	%f77, %f75, %f76;
	mul.f32 	%f78, %f73, %f73;
	sub.f32 	%f17, %f77, %f78;
	setp.leu.f32 	%p12, %f17, %f106;
	@%p12 bra 	$L__BB0_17;
	st.global.u8 	[%rd2+3], %r42;
	mov.f32 	%f106, %f17;
$L__BB0_17:
	ld.const.f32 	%f79, [%rd5+12];
	sub.f32 	%f80, %f14, %f79;
	ld.const.f32 	%f81, [%rd5+16];
	sub.f32 	%f82, %f15, %f81;
	ld.const.f32 	%f83, [%rd5+20];
	sub.f32 	%f84, %f16, %f83;
	neg.f32 	%f85, %f80;
	mul.f32 	%f86, %f80, %f85;
	mul.f32 	%f87, %f82, %f82;
	sub.f32 	%f88, %f86, %f87;
	mul.f32 	%f89, %f84, %f84;
	sub.f32 	%f19, %f88, %f89;
	setp.leu.f32 	%p13, %f19, %f106;
	@%p13 bra 	$L__BB0_19;
	cvt.u16.u32 	%rs19, %r42;
	add.s16 	%rs20, %rs19, 1;
	st.global.u8 	[%rd2+3], %rs20;
	mov.f32 	%f106, %f19;
$L__BB0_19:
	add.s32 	%r42, %r42, 2;
$L__BB0_20:
	setp.eq.s32 	%p14, %r6, 0;
	@%p14 bra 	$L__BB0_23;
	.pragma "used_bytes_mask 7";
	ld.global.u32 	%r34, [%rd2];
	bfe.u32 	%r35, %r34, 0, 8;
	cvt.u16.u32 	%rs21, %r35;
	and.b16  	%rs22, %rs21, 255;
	bfe.u32 	%r36, %r34, 8, 8;
	cvt.u16.u32 	%rs23, %r36;
	and.b16  	%rs24, %rs23, 255;
	bfe.u32 	%r37, %r34, 16, 8;
	cvt.u16.u32 	%rs25, %r37;
	and.b16  	%rs26, %rs25, 255;
	cvt.rn.f32.u16 	%f90, %rs22;
	mul.wide.u32 	%rd12, %r42, 12;
	add.s64 	%rd14, %rd13, %rd12;
	ld.const.f32 	%f91, [%rd14];
	sub.f32 	%f92, %f90, %f91;
	cvt.rn.f32.u16 	%f93, %rs24;
	ld.const.f32 	%f94, [%rd14+4];
	sub.f32 	%f95, %f93, %f94;
	cvt.rn.f32.u16 	%f96, %rs26;
	ld.const.f32 	%f97, [%rd14+8];
	sub.f32 	%f98, %f96, %f97;
	neg.f32 	%f99, %f92;
	mul.f32 	%f100, %f92, %f99;
	mul.f32 	%f101, %f95, %f95;
	sub.f32 	%f102, %f100, %f101;
	mul.f32 	%f103, %f98, %f98;
	sub.f32 	%f104, %f102, %f103;
	setp.leu.f32 	%p15, %f104, %f106;
	@%p15 bra 	$L__BB0_23;
	st.global.u8 	[%rd2+3], %r42;
$L__BB0_23:
	add.s32 	%r38, %r38, %r8;
	setp.lt.s32 	%p16, %r38, %r3;
	@%p16 bra 	$L__BB0_2;
$L__BB0_24:
	ret;

}


// ===== COMPILED SASS (sm_100) =====

	.target	sm_100

	.elftype	@"ET_EXEC"


//--------------------- .note.nv.tkinfo           --------------------------
	.section	.note.nv.tkinfo,"",@"SHT_NOTE"
	.sectionflags	@"SHF_NOTE_NV_TKINFO"
	.tkinfo
        /*0018*/ 	.word	0x00000002
        /*0030*/ 	.string	""
        /*0030*/ 	.string	"ptxas"
        /*0030*/ 	.string	"Cuda compilation tools, release 13.0, V13.0.88"
        /*0030*/ 	.string	"Build cuda_13.0.r13.0/compiler.36424714_0"
        /*0030*/ 	.string	"-arch sm_100 -m 64 "



//--------------------- .note.nv.cuinfo           --------------------------
	.section	.note.nv.cuinfo,"",@"SHT_NOTE"
	.sectionflags	@"SHF_NOTE_NV_CUINFO"
        /*0018*/ 	.short	0x0002
        /*001a*/ 	.short	0x0064
        /*001c*/ 	.short	0x0082
	.zero		2


//--------------------- .nv.info                  --------------------------
	.section	.nv.info,"",@"SHT_CUDA_INFO"
	.align	4


	//----- nvinfo : EIATTR_REGCOUNT
	.align		4
        /*0000*/ 	.byte	0x04, 0x2f
        /*0002*/ 	.short	(.L_2 - .L_1)
	.align		4
.L_1:
        /*0004*/ 	.word	index@(_Z6kernelP6uchar4iii)
        /*0008*/ 	.word	0x00000018


	//----- nvinfo : EIATTR_FRAME_SIZE
	.align		4
.L_2:
        /*000c*/ 	.byte	0x04, 0x11
        /*000e*/ 	.short	(.L_4 - .L_3)
	.align		4
.L_3:
        /*0010*/ 	.word	index@(_Z6kernelP6uchar4iii)
        /*0014*/ 	.word	0x00000000


	//----- nvinfo : EIATTR_MIN_STACK_SIZE
	.align		4
.L_4:
        /*0018*/ 	.byte	0x04, 0x12
        /*001a*/ 	.short	(.L_6 - .L_5)
	.align		4
.L_5:
        /*001c*/ 	.word	index@(_Z6kernelP6uchar4iii)
        /*0020*/ 	.word	0x00000000
.L_6:


//--------------------- .nv.compat                --------------------------
	.section	.nv.compat,"",@"SHT_CUDA_COMPAT_INFO"
	.align	4
        /*0000*/ 	.byte	0x02, 0x09, 0x00, 0x00, 0x02, 0x02, 0x01, 0x00, 0x02, 0x05, 0x05, 0x00, 0x03, 0x07, 0x01, 0x01
        /*0010*/ 	.byte	0x02, 0x03, 0x00, 0x00, 0x02, 0x06, 0x01, 0x00, 0x04, 0x0b, 0x08, 0x00, 0x01, 0x00, 0x00, 0x00
        /*0020*/ 	.byte	0x00, 0x00, 0x00, 0x00


//--------------------- .nv.info._Z6kernelP6uchar4iii --------------------------
	.section	.nv.info._Z6kernelP6uchar4iii,"",@"SHT_CUDA_INFO"
	.sectionflags	@""
	.align	4


	//----- nvinfo : EIATTR_CUDA_API_VERSION
	.align		4
        /*0000*/ 	.byte	0x04, 0x37
        /*0002*/ 	.short	(.L_8 - .L_7)
.L_7:
        /*0004*/ 	.word	0x00000082


	//----- nvinfo : EIATTR_KPARAM_INFO
	.align		4
.L_8:
        /*0008*/ 	.byte	0x04, 0x17
        /*000a*/ 	.short	(.L_10 - .L_9)
.L_9:
        /*000c*/ 	.word	0x00000000
        /*0010*/ 	.short	0x0003
        /*0012*/ 	.short	0x0010
        /*0014*/ 	.byte	0x00, 0xf0, 0x11, 0x00


	//----- nvinfo : EIATTR_KPARAM_INFO
	.align		4
.L_10:
        /*0018*/ 	.byte	0x04, 0x17
        /*001a*/ 	.short	(.L_12 - .L_11)
.L_11:
        /*001c*/ 	.word	0x00000000
        /*0020*/ 	.short	0x0002
        /*0022*/ 	.short	0x000c
        /*0024*/ 	.byte	0x00, 0xf0, 0x11, 0x00


	//----- nvinfo : EIATTR_KPARAM_INFO
	.align		4
.L_12:
        /*0028*/ 	.byte	0x04, 0x17
        /*002a*/ 	.short	(.L_14 - .L_13)
.L_13:
        /*002c*/ 	.word	0x00000000
        /*0030*/ 	.short	0x0001
        /*0032*/ 	.short	0x0008
        /*0034*/ 	.byte	0x00, 0xf0, 0x11, 0x00


	//----- nvinfo : EIATTR_KPARAM_INFO
	.align		4
.L_14:
        /*0038*/ 	.byte	0x04, 0x17
        /*003a*/ 	.short	(.L_16 - .L_15)
.L_15:
        /*003c*/ 	.word	0x00000000
        /*0040*/ 	.short	0x0000
        /*0042*/ 	.short	0x0000
        /*0044*/ 	.byte	0x00, 0xf5, 0x21, 0x00


	//----- nvinfo : EIATTR_SPARSE_MMA_MASK
	.align		4
.L_16:
        /*0048*/ 	.byte	0x03, 0x50
        /*004a*/ 	.short	0x0000


	//----- nvinfo : EIATTR_MAXREG_COUNT
	.align		4
        /*004c*/ 	.byte	0x03, 0x1b
        /*004e*/ 	.short	0x00ff


	//----- nvinfo : EIATTR_MERCURY_ISA_VERSION
	.align		4
        /*0050*/ 	.byte	0x03, 0x5f
        /*0052*/ 	.short	0x0101


	//----- nvinfo : EIATTR_UNUSED_LOAD_BYTE_OFFSET
	.align		4
        /*0054*/ 	.byte	0x04, 0x44
        /*0056*/ 	.short	(.L_18 - .L_17)


	//   ....[0]....
.L_17:
        /*0058*/ 	.word	0x00000190
        /*005c*/ 	.word	0x00000007


	//   ....[1]....
        /*0060*/ 	.word	0x00000910
        /*0064*/ 	.word	0x00000007


	//   ....[2]....
        /*0068*/ 	.word	0x00000b20
        /*006c*/ 	.word	0x00000007


	//----- nvinfo : EIATTR_VRC_CTA_INIT_COUNT
	.align		4
.L_18:
        /*0070*/ 	.byte	0x02, 0x4a
	.zero		1
	.zero		1


	//----- nvinfo : EIATTR_EXIT_INSTR_OFFSETS
	.align		4
        /*0074*/ 	.byte	0x04, 0x1c
        /*0076*/ 	.short	(.L_20 - .L_19)


	//   ....[0]....
.L_19:
        /*0078*/ 	.word	0x000000a0


	//   ....[1]....
        /*007c*/ 	.word	0x00000c50


	//----- nvinfo : EIATTR_CRS_STACK_SIZE
	.align		4
.L_20:
        /*0080*/ 	.byte	0x04, 0x1e
        /*0082*/ 	.short	(.L_22 - .L_21)
.L_21:
        /*0084*/ 	.word	0x00000000


	//----- nvinfo : EIATTR_CBANK_PARAM_SIZE
	.align		4
.L_22:
        /*0088*/ 	.byte	0x03, 0x19
        /*008a*/ 	.short	0x0014


	//----- nvinfo : EIATTR_PARAM_CBANK
	.align		4
        /*008c*/ 	.byte	0x04, 0x0a
        /*008e*/ 	.short	(.L_24 - .L_23)
	.align		4
.L_23:
        /*0090*/ 	.word	index@(.nv.constant0._Z6kernelP6uchar4iii)
        /*0094*/ 	.short	0x0380
        /*0096*/ 	.short	0x0014


	//----- nvinfo : EIATTR_SW_WAR
	.align		4
.L_24:
        /*0098*/ 	.byte	0x04, 0x36
        /*009a*/ 	.short	(.L_26 - .L_25)
.L_25:
        /*009c*/ 	.word	0x00000008
.L_26:


//--------------------- .nv.callgraph             --------------------------
	.section	.nv.callgraph,"",@"SHT_CUDA_CALLGRAPH"
	.align	4
	.sectionentsize	8
	.align		4
        /*0000*/ 	.word	0x00000000
	.align		4
        /*0004*/ 	.word	0xffffffff
	.align		4
        /*0008*/ 	.word	0x00000000
	.align		4
        /*000c*/ 	.word	0xfffffffe
	.align		4
        /*0010*/ 	.word	0x00000000
	.align		4
        /*0014*/ 	.word	0xfffffffd
	.align		4
        /*0018*/ 	.word	0x00000000
	.align		4
        /*001c*/ 	.word	0xfffffffc


//--------------------- .nv.constant3             --------------------------
	.section	.nv.constant3,"a",@progbits
	.align	4
.nv.constant3:
	.type		dev_avg,@object
	.size		dev_avg,(.L_0 - dev_avg)
dev_avg:
	.zero		384
.L_0:


//--------------------- .text._Z6kernelP6uchar4iii --------------------------
	.section	.text._Z6kernelP6uchar4iii,"ax",@progbits
	.align	128
        .global         _Z6kernelP6uchar4iii
        .type           _Z6kernelP6uchar4iii,@function
        .size           _Z6kernelP6uchar4iii,(.L_x_6 - _Z6kernelP6uchar4iii)
        .other          _Z6kernelP6uchar4iii,@"STO_CUDA_ENTRY STV_DEFAULT"
_Z6kernelP6uchar4iii:
.text._Z6kernelP6uchar4iii:
[----:B------:R-:W-:Y:S01]  /*0000*/  LDC R1, c[0x0][0x37c] ;  /* 0x0000df00ff017b82 */ /* 0x000fe20000000800 */
[----:B------:R-:W0:Y:S07]  /*0010*/  S2R R0, SR_CTAID.X ;  /* 0x0000000000007919 */ /* 0x000e2e0000002500 */
[----:B------:R-:W1:Y:S01]  /*0020*/  LDC R8, c[0x0][0x390] ;  /* 0x0000e400ff087b82 */ /* 0x000e620000000800 */
[----:B------:R-:W2:Y:S01]  /*0030*/  LDCU.64 UR6, c[0x0][0x388] ;  /* 0x00007100ff0677ac */ /* 0x000ea20008000a00 */
[----:B------:R-:W0:Y:S01]  /*0040*/  S2R R3, SR_TID.X ;  /* 0x0000000000037919 */ /* 0x000e220000002100 */
[----:B------:R-:W0:Y:S01]  /*0050*/  LDCU UR5, c[0x0][0x360] ;  /* 0x00006c00ff0577ac */ /* 0x000e220008000800 */
[----:B--2---:R-:W-:Y:S01]  /*0060*/  UIMAD UR4, UR7, UR6, URZ ;  /* 0x00000006070472a4 */ /* 0x004fe2000f8e02ff */
[----:B-1----:R-:W-:Y:S01]  /*0070*/  ISETP.GE.AND P0, PT, R8, 0x1, PT ;  /* 0x000000010800780c */ /* 0x002fe20003f06270 */
[----:B0-----:R-:W-:-:S05]  /*0080*/  IMAD R0, R0, UR5, R3 ;  /* 0x0000000500007c24 */ /* 0x001fca000f8e0203 */
[----:B------:R-:W-:-:S13]  /*0090*/  ISETP.GE.OR P0, PT, R0, UR4, !P0 ;  /* 0x0000000400007c0c */ /* 0x000fda000c706670 */
[----:B------:R-:W-:Y:S05]  /*00a0*/  @P0 EXIT ;  /* 0x000000000000094d */ /* 0x000fea0003800000 */
[----:B------:R-:W0:Y:S01]  /*00b0*/  LDCU UR6, c[0x0][0x370] ;  /* 0x00006e00ff0677ac */ /* 0x000e220008000800 */
[C---:B------:R-:W-:Y:S02]  /*00c0*/  LOP3.LUT R16, R8.reuse, 0x3, RZ, 0xc0, !PT ;  /* 0x0000000308107812 */ /* 0x040fe400078ec0ff */
[----:B------:R-:W-:Y:S01]  /*00d0*/  LOP3.LUT R8, R8, 0x7ffffffc, RZ, 0xc0, !PT ;  /* 0x7ffffffc08087812 */ /* 0x000fe200078ec0ff */
[----:B------:R-:W1:Y:S01]  /*00e0*/  LDCU.64 UR8, c[0x0][0x358] ;  /* 0x00006b00ff0877ac */ /* 0x000e620008000a00 */
[----:B0-----:R-:W-:-:S12]  /*00f0*/  UIMAD UR5, UR5, UR6, URZ ;  /* 0x00000006050572a4 */ /* 0x001fd8000f8e02ff */
.L_x_4:
[----:B0-234-:R-:W0:Y:S01]  /*0100*/  LDC.64 R2, c[0x0][0x380] ;  /* 0x0000e000ff027b82 */ /* 0x01de220000000a00 */
[----:B------:R-:W2:Y:S01]  /*0110*/  LDCU UR6, c[0x0][0x390] ;  /* 0x00007200ff0677ac */ /* 0x000ea20008000800 */
[----:B------:R-:W-:Y:S01]  /*0120*/  HFMA2 R13, -RZ, RZ, 0, 0 ;  /* 0x00000000ff0d7431 */ /* 0x000fe200000001ff */
[----:B------:R-:W-:Y:S01]  /*0130*/  MOV R12, 0xff7fffff ;  /* 0xff7fffff000c7802 */ /* 0x000fe20000000f00 */
[----:B--2---:R-:W-:Y:S01]  /*0140*/  UISETP.GE.U32.AND UP0, UPT, UR6, 0x4, UPT ;  /* 0x000000040600788c */ /* 0x004fe2000bf06070 */
[C---:B0-----:R-:W-:Y:S01]  /*0150*/  IMAD.WIDE R2, R0.reuse, 0x4, R2 ;  /* 0x0000000400027825 */ /* 0x041fe200078e0202 */
[----:B------:R-:W-:-:S04]  /*0160*/  IADD3 R0, PT, PT, R0, UR5, RZ ;  /* 0x0000000500007c10 */ /* 0x000fc8000fffe0ff */
[----:B------:R-:W-:-:S03]  /*0170*/  ISETP.GE.AND P0, PT, R0, UR4, PT ;  /* 0x0000000400007c0c */ /* 0x000fc6000bf06270 */
[----:B------:R-:W-:Y:S10]  /*0180*/  BRA.U !UP0, `(.L_x_0) ;  /* 0x0000000508c87547 */ /* 0x000ff4000b800000 */
[----:B-1----:R-:W2:Y:S01]  /*0190*/  LDG.E R4, desc[UR8][R2.64] ;  /* 0x0000000802047981 */ /* 0x002ea2000c1e1900 */
[----:B------:R-:W0:Y:S01]  /*01a0*/  LDCU.64 UR6, c[0x3][URZ] ;  /* 0x00c00000ff0677ac */ /* 0x000e220008000a00 */
[----:B------:R-:W-:Y:S02]  /*01b0*/  MOV R12, 0xff7fffff ;  /* 0xff7fffff000c7802 */ /* 0x000fe40000000f00 */
[----:B------:R-:W-:Y:S01]  /*01c0*/  IADD3 R15, PT, PT, -R8, 0x4, RZ ;  /* 0x00000004080f7810 */ /* 0x000fe20007ffe1ff */
[----:B------:R-:W1:Y:S01]  /*01d0*/  LDCU UR10, c[0x3][0x8] ;  /* 0x00c00100ff0a77ac */ /* 0x000e620008000800 */
[----:B------:R-:W3:Y:S01]  /*01e0*/  LDCU.64 UR12, c[0x3][0x10] ;  /* 0x00c00200ff0c77ac */ /* 0x000ee20008000a00 */
[C---:B--2---:R-:W-:Y:S02]  /*01f0*/  PRMT R9, R4.reuse, 0x7771, RZ ;  /* 0x0000777104097816 */ /* 0x044fe400000000ff */
[----:B------:R-:W-:Y:S02]  /*0200*/  PRMT R11, R4, 0x7770, RZ ;  /* 0x00007770040b7816 */ /* 0x000fe400000000ff */
[----:B------:R-:W-:-:S02]  /*0210*/  I2FP.F32.U32 R9, R9 ;  /* 0x0000000900097245 */ /* 0x000fc40000201000 */
[----:B------:R-:W-:Y:S02]  /*0220*/  I2FP.F32.U32 R11, R11 ;  /* 0x0000000b000b7245 */ /* 0x000fe40000201000 */
[----:B------:R-:W-:Y:S01]  /*0230*/  PRMT R10, R4, 0x7772, RZ ;  /* 0x00007772040a7816 */ /* 0x000fe200000000ff */
[----:B0-----:R-:W-:Y:S01]  /*0240*/  FADD R5, R9, -UR7 ;  /* 0x8000000709057e21 */ /* 0x001fe20008000000 */
[----:B------:R-:W0:Y:S01]  /*0250*/  LDCU UR7, c[0x3][0xc] ;  /* 0x00c00180ff0777ac */ /* 0x000e220008000800 */
[----:B------:R-:W-:Y:S01]  /*0260*/  FADD R4, R11, -UR6 ;  /* 0x800000060b047e21 */ /* 0x000fe20008000000 */
[----:B------:R-:W-:Y:S01]  /*0270*/  I2FP.F32.U32 R10, R10 ;  /* 0x0000000a000a7245 */ /* 0x000fe20000201000 */
[----:B------:R-:W-:Y:S01]  /*0280*/  FMUL R5, R5, R5 ;  /* 0x0000000505057220 */ /* 0x000fe20000400000 */
[----:B------:R-:W2:Y:S03]  /*0290*/  LDCU UR6, c[0x3][0x20] ;  /* 0x00c00400ff0677ac */ /* 0x000ea60008000800 */
[----:B------:R-:W-:Y:S01]  /*02a0*/  FFMA R5, R4, -R4, -R5 ;  /* 0x8000000404057223 */ /* 0x000fe20000000805 */
[----:B-1----:R-:W-:Y:S01]  /*02b0*/  FADD R4, R10, -UR10 ;  /* 0x8000000a0a047e21 */ /* 0x002fe20008000000 */
[----:B------:R-:W1:Y:S03]  /*02c0*/  LDCU.64 UR10, c[0x3][0x18] ;  /* 0x00c00300ff0a77ac */ /* 0x000e660008000a00 */
[----:B------:R-:W-:Y:S01]  /*02d0*/  FFMA R6, -R4, R4, R5 ;  /* 0x0000000404067223 */ /* 0x000fe20000000105 */
[----:B---3--:R-:W-:-:S04]  /*02e0*/  FADD R5, R9, -UR12 ;  /* 0x8000000c09057e21 */ /* 0x008fc80008000000 */
[----:B------:R-:W-:Y:S01]  /*02f0*/  FSETP.GT.AND P2, PT, R6, -3.40282346638528859812e+38, PT ;  /* 0xff7fffff0600780b */ /* 0x000fe20003f44000 */
[----:B0-----:R-:W-:Y:S01]  /*0300*/  FADD R4, R11, -UR7 ;  /* 0x800000070b047e21 */ /* 0x001fe20008000000 */
[----:B------:R-:W-:Y:S01]  /*0310*/  FMUL R5, R5, R5 ;  /* 0x0000000505057220 */ /* 0x000fe20000400000 */
[----:B------:R-:W0:Y:S03]  /*0320*/  LDCU UR7, c[0x3][0x24] ;  /* 0x00c00480ff0777ac */ /* 0x000e260008000800 */
[----:B------:R-:W-:Y:S01]  /*0330*/  FFMA R5, R4, -R4, -R5 ;  /* 0x8000000404057223 */ /* 0x000fe20000000805 */
[----:B------:R-:W-:Y:S01]  /*0340*/  FADD R4, R10, -UR13 ;  /* 0x8000000d0a047e21 */ /* 0x000fe20008000000 */
[----:B------:R-:W3:Y:S03]  /*0350*/  LDCU.64 UR12, c[0x3][0x28] ;  /* 0x00c00500ff0c77ac */ /* 0x000ee60008000a00 */
[----:B------:R-:W-:Y:S01]  /*0360*/  FFMA R7, -R4, R4, R5 ;  /* 0x0000000404077223 */ /* 0x000fe20000000105 */
[----:B-1----:R-:W-:Y:S01]  /*0370*/  FADD R5, R9, -UR11 ;  /* 0x8000000b09057e21 */ /* 0x002fe20008000000 */
[----:B------:R-:W-:Y:S01]  /*0380*/  @P2 MOV R12, R6 ;  /* 0x00000006000c2202 */ /* 0x000fe20000000f00 */
[----:B------:R-:W-:Y:S01]  /*0390*/  FADD R4, R11, -UR10 ;  /* 0x8000000a0b047e21 */ /* 0x000fe20008000000 */
[----:B------:R-:W-:Y:S01]  /*03a0*/  MOV R6, 0x3 ;  /* 0x0000000300067802 */ /* 0x000fe20000000f00 */
[----:B------:R-:W-:Y:S01]  /*03b0*/  FMUL R5, R5, R5 ;  /* 0x0000000505057220 */ /* 0x000fe20000400000 */
[----:B------:R-:W-:Y:S01]  /*03c0*/  FSETP.GT.AND P3, PT, R7, R12, PT ;  /* 0x0000000c0700720b */ /* 0x000fe20003f64000 */
[----:B------:R4:W-:Y:S01]  /*03d0*/  @P2 STG.E.U8 desc[UR8][R2.64+0x3], RZ ;  /* 0x000003ff02002986 */ /* 0x0009e2000c101108 */
[----:B------:R-:W-:Y:S01]  /*03e0*/  ISETP.NE.AND P2, PT, R15, RZ, PT ;  /* 0x000000ff0f00720c */ /* 0x000fe20003f45270 */
[----:B------:R-:W-:Y:S01]  /*03f0*/  FFMA R5, R4, -R4, -R5 ;  /* 0x8000000404057223 */ /* 0x000fe20000000805 */
[----:B--2---:R-:W-:-:S04]  /*0400*/  FADD R4, R10, -UR6 ;  /* 0x800000060a047e21 */ /* 0x004fc80008000000 */
[----:B------:R-:W-:Y:S01]  /*0410*/  FFMA R13, -R4, R4, R5 ;  /* 0x00000004040d7223 */ /* 0x000fe20000000105 */
[----:B---3--:R-:W-:Y:S01]  /*0420*/  FADD R5, R9, -UR12 ;  /* 0x8000000c09057e21 */ /* 0x008fe20008000000 */
[----:B0-----:R-:W-:-:S03]  /*0430*/  FADD R4, R11, -UR7 ;  /* 0x800000070b047e21 */ /* 0x001fc60008000000 */
[----:B------:R-:W-:Y:S01]  /*0440*/  @P3 MOV R12, R7 ;  /* 0x00000007000c3202 */ /* 0x000fe20000000f00 */
[----:B------:R-:W-:Y:S01]  /*0450*/  FMUL R7, R5, R5 ;  /* 0x0000000505077220 */ /* 0x000fe20000400000 */
[----:B------:R-:W-:Y:S02]  /*0460*/  FADD R5, R10, -UR13 ;  /* 0x8000000d0a057e21 */ /* 0x000fe40008000000 */
[----:B------:R-:W-:Y:S01]  /*0470*/  FSETP.GT.AND P4, PT, R13, R12, PT ;  /* 0x0000000c0d00720b */ /* 0x000fe20003f84000 */
[----:B------:R-:W-:-:S04]  /*0480*/  FFMA R4, R4, -R4, -R7 ;  /* 0x8000000404047223 */ /* 0x000fc80000000807 */
[----:B------:R-:W-:Y:S01]  /*0490*/  FFMA R7, -R5, R5, R4 ;  /* 0x0000000505077223 */ /* 0x000fe20000000104 */
[----:B------:R-:W-:Y:S02]  /*04a0*/  MOV R4, 0x1 ;  /* 0x0000000100047802 */ /* 0x000fe40000000f00 */
[----:B------:R-:W-:-:S03]  /*04b0*/  MOV R5, 0x2 ;  /* 0x0000000200057802 */ /* 0x000fc60000000f00 */
[----:B------:R4:W-:Y:S02]  /*04c0*/  @P3 STG.E.U8 desc[UR8][R2.64+0x3], R4 ;  /* 0x0000030402003986 */ /* 0x0009e4000c101108 */
[----:B------:R-:W-:Y:S02]  /*04d0*/  @P4 MOV R12, R13 ;  /* 0x0000000d000c4202 */ /* 0x000fe40000000f00 */
[----:B------:R4:W-:Y:S01]  /*04e0*/  @P4 STG.E.U8 desc[UR8][R2.64+0x3], R5 ;  /* 0x0000030502004986 */ /* 0x0009e2000c101108 */
[----:B------:R-:W-:Y:S02]  /*04f0*/  MOV R13, R8 ;  /* 0x00000008000d7202 */ /* 0x000fe40000000f00 */
[----:B------:R-:W-:-:S13]  /*0500*/  FSETP.GT.AND P1, PT, R7, R12, PT ;  /* 0x0000000c0700720b */ /* 0x000fda0003f24000 */
[----:B------:R4:W-:Y:S01]  /*0510*/  @P1 STG.E.U8 desc[UR8][R2.64+0x3], R6 ;  /* 0x0000030602001986 */ /* 0x0009e2000c101108 */
[----:B------:R-:W-:Y:S01]  /*0520*/  @P1 MOV R12, R7 ;  /* 0x00000007000c1202 */ /* 0x000fe20000000f00 */
[----:B------:R-:W-:Y:S06]  /*0530*/  @!P2 BRA `(.L_x_0) ;  /* 0x0000000000dca947 */ /* 0x000fec0003800000 */
[----:B------:R-:W-:Y:S01]  /*0540*/  HFMA2 R14, -RZ, RZ, 0, 4.291534423828125e-06 ;  /* 0x00000048ff0e7431 */ /* 0x000fe200000001ff */
[----:B------:R-:W-:-:S07]  /*0550*/  MOV R13, 0x4 ;  /* 0x00000004000d7802 */ /* 0x000fce0000000f00 */
.L_x_1:
[----:B0---4-:R-:W0:Y:S01]  /*0560*/  LDC.64 R6, c[0x3][R14+-0x18] ;  /* 0x00fffa000e067b82 */ /* 0x011e220000000a00 */
[----:B------:R-:W-:-:S07]  /*0570*/  IADD3 R15, PT, PT, R15, 0x4, RZ ;  /* 0x000000040f0f7810 */ /* 0x000fce0007ffe0ff */
[----:B------:R-:W1:Y:S08]  /*0580*/  LDC R17, c[0x3][R14+-0x10] ;  /* 0x00fffc000e117b82 */ /* 0x000e700000000800 */
[----:B------:R-:W2:Y:S08]  /*0590*/  LDC.64 R4, c[0x3][R14+-0x8] ;  /* 0x00fffe000e047b82 */ /* 0x000eb00000000a00 */
[----:B------:R-:W3:Y:S01]  /*05a0*/  LDC R18, c[0x3][R14+-0xc] ;  /* 0x00fffd000e127b82 */ /* 0x000ee20000000800 */
[----:B0-----:R-:W-:Y:S01]  /*05b0*/  FADD R7, R9, -R7 ;  /* 0x8000000709077221 */ /* 0x001fe20000000000 */
[----:B------:R-:W-:-:S03]  /*05c0*/  FADD R6, R11, -R6 ;  /* 0x800000060b067221 */ /* 0x000fc60000000000 */
[----:B------:R-:W-:Y:S01]  /*05d0*/  FMUL R7, R7, R7 ;  /* 0x0000000707077220 */ /* 0x000fe20000400000 */
[----:B-1----:R-:W-:-:S03]  /*05e0*/  FADD R17, R10, -R17 ;  /* 0x800000110a117221 */ /* 0x002fc60000000000 */
[----:B------:R-:W-:Y:S02]  /*05f0*/  FFMA R20, R6, -R6, -R7 ;  /* 0x8000000606147223 */ /* 0x000fe40000000807 */
[----:B------:R-:W0:Y:S02]  /*0600*/  LDC.64 R6, c[0x3][R14] ;  /* 0x00c000000e067b82 */ /* 0x000e240000000a00 */
[----:B------:R-:W-:Y:S01]  /*0610*/  FFMA R21, -R17, R17, R20 ;  /* 0x0000001111157223 */ /* 0x000fe20000000114 */
[----:B--2---:R-:W-:-:S04]  /*0620*/  FADD R4, R9, -R4 ;  /* 0x8000000409047221 */ /* 0x004fc80000000000 */
[----:B------:R-:W-:Y:S01]  /*0630*/  FSETP.GT.AND P2, PT, R21, R12, PT ;  /* 0x0000000c1500720b */ /* 0x000fe20003f44000 */
[----:B------:R-:W1:Y:S01]  /*0640*/  LDC R17, c[0x3][R14+0x8] ;  /* 0x00c002000e117b82 */ /* 0x000e620000000800 */
[----:B------:R-:W-:Y:S01]  /*0650*/  FMUL R19, R4, R4 ;  /* 0x0000000404137220 */ /* 0x000fe20000400000 */
[----:B---3--:R-:W-:-:S04]  /*0660*/  FADD R18, R11, -R18 ;  /* 0x800000120b127221 */ /* 0x008fc80000000000 */
[----:B------:R-:W-:Y:S01]  /*0670*/  FFMA R19, R18, -R18, -R19 ;  /* 0x8000001212137223 */ /* 0x000fe20000000813 */
[----:B------:R-:W-:Y:S02]  /*0680*/  FADD R18, R10, -R5 ;  /* 0x800000050a127221 */ /* 0x000fe40000000000 */
[----:B------:R2:W3:Y:S03]  /*0690*/  LDC.64 R4, c[0x3][R14+0x10] ;  /* 0x00c004000e047b82 */ /* 0x0004e60000000a00 */
[----:B------:R-:W-:Y:S01]  /*06a0*/  @P2 MOV R12, R21 ;  /* 0x00000015000c2202 */ /* 0x000fe20000000f00 */
[----:B------:R-:W-:Y:S01]  /*06b0*/  FFMA R19, -R18, R18, R19 ;  /* 0x0000001212137223 */ /* 0x000fe20000000113 */
[----:B------:R4:W-:Y:S01]  /*06c0*/  @P2 STG.E.U8 desc[UR8][R2.64+0x3], R13 ;  /* 0x0000030d02002986 */ /* 0x0009e2000c101108 */
[----:B0-----:R-:W-:Y:S01]  /*06d0*/  FADD R7, R9, -R7 ;  /* 0x8000000709077221 */ /* 0x001fe20000000000 */
[----:B------:R-:W-:Y:S01]  /*06e0*/  FADD R6, R11, -R6 ;  /* 0x800000060b067221 */ /* 0x000fe20000000000 */
[----:B------:R-:W-:Y:S01]  /*06f0*/  ISETP.NE.AND P2, PT, R15, RZ, PT ;  /* 0x000000ff0f00720c */ /* 0x000fe20003f45270 */
[----:B------:R2:W0:Y:S01]  /*0700*/  LDC R18, c[0x3][R14+0xc] ;  /* 0x00c003000e127b82 */ /* 0x0004220000000800 */
[----:B------:R-:W-:Y:S01]  /*0710*/  FSETP.GT.AND P3, PT, R19, R12, PT ;  /* 0x0000000c1300720b */ /* 0x000fe20003f64000 */
[----:B------:R-:W-:Y:S01]  /*0720*/  FMUL R7, R7, R7 ;  /* 0x0000000707077220 */ /* 0x000fe20000400000 */
[----:B-1----:R-:W-:-:S03]  /*0730*/  FADD R17, R10, -R17 ;  /* 0x800000110a117221 */ /* 0x002fc60000000000 */
[----:B------:R-:W-:Y:S01]  /*0740*/  FFMA R6, R6, -R6, -R7 ;  /* 0x8000000606067223 */ /* 0x000fe20000000807 */
[----:B--2---:R-:W-:-:S03]  /*0750*/  IADD3 R14, PT, PT, R14, 0x30, RZ ;  /* 0x000000300e0e7810 */ /* 0x004fc60007ffe0ff */
[----:B------:R-:W-:-:S04]  /*0760*/  FFMA R17, -R17, R17, R6 ;  /* 0x0000001111117223 */ /* 0x000fc80000000106 */
[----:B------:R-:W-:Y:S01]  /*0770*/  @P3 MOV R12, R19 ;  /* 0x00000013000c3202 */ /* 0x000fe20000000f00 */
[----:B---3--:R-:W-:Y:S01]  /*0780*/  FADD R4, R9, -R4 ;  /* 0x8000000409047221 */ /* 0x008fe20000000000 */
[----:B------:R-:W-:Y:S02]  /*0790*/  FADD R5, R10, -R5 ;  /* 0x800000050a057221 */ /* 0x000fe40000000000 */
[----:B------:R-:W-:Y:S01]  /*07a0*/  FSETP.GT.AND P4, PT, R17, R12, PT ;  /* 0x0000000c1100720b */ /* 0x000fe20003f84000 */
[----:B------:R-:W-:Y:S01]  /*07b0*/  FMUL R7, R4, R4 ;  /* 0x0000000404077220 */ /* 0x000fe20000400000 */
[----:B0-----:R-:W-:-:S04]  /*07c0*/  FADD R18, R11, -R18 ;  /* 0x800000120b127221 */ /* 0x001fc80000000000 */
[----:B------:R-:W-:-:S07]  /*07d0*/  FFMA R18, R18, -R18, -R7 ;  /* 0x8000001212127223 */ /* 0x000fce0000000807 */
[----:B------:R-:W-:Y:S01]  /*07e0*/  @P4 MOV R12, R17 ;  /* 0x00000011000c4202 */ /* 0x000fe20000000f00 */
[----:B------:R-:W-:Y:S01]  /*07f0*/  FFMA R19, -R5, R5, R18 ;  /* 0x0000000505137223 */ /* 0x000fe20000000112 */
[C---:B------:R-:W-:Y:S02]  /*0800*/  @P3 IADD3 R17, PT, PT, R13.reuse, 0x1, RZ ;  /* 0x000000010d113810 */ /* 0x040fe40007ffe0ff */
[----:B------:R-:W-:Y:S02]  /*0810*/  @P4 IADD3 R7, PT, PT, R13, 0x2, RZ ;  /* 0x000000020d074810 */ /* 0x000fe40007ffe0ff */
[----:B------:R-:W-:Y:S01]  /*0820*/  FSETP.GT.AND P1, PT, R19, R12, PT ;  /* 0x0000000c1300720b */ /* 0x000fe20003f24000 */
[----:B------:R0:W-:Y:S04]  /*0830*/  @P3 STG.E.U8 desc[UR8][R2.64+0x3], R17 ;  /* 0x0000031102003986 */ /* 0x0001e8000c101108 */
[----:B------:R0:W-:Y:S08]  /*0840*/  @P4 STG.E.U8 desc[UR8][R2.64+0x3], R7 ;  /* 0x0000030702004986 */ /* 0x0001f0000c101108 */
[----:B------:R-:W-:-:S02]  /*0850*/  @P1 IADD3 R5, PT, PT, R13, 0x3, RZ ;  /* 0x000000030d051810 */ /* 0x000fc40007ffe0ff */
[----:B------:R-:W-:Y:S02]  /*0860*/  @P1 MOV R12, R19 ;  /* 0x00000013000c1202 */ /* 0x000fe40000000f00 */
[----:B----4-:R-:W-:Y:S01]  /*0870*/  IADD3 R13, PT, PT, R13, 0x4, RZ ;  /* 0x000000040d0d7810 */ /* 0x010fe20007ffe0ff */
[----:B------:R0:W-:Y:S01]  /*0880*/  @P1 STG.E.U8 desc[UR8][R2.64+0x3], R5 ;  /* 0x0000030502001986 */ /* 0x0001e2000c101108 */
[----:B------:R-:W-:Y:S05]  /*0890*/  @P2 BRA `(.L_x_1) ;  /* 0xfffffffc00302947 */ /* 0x000fea000383ffff */
[----:B------:R-:W-:-:S07]  /*08a0*/  MOV R13, R8 ;  /* 0x00000008000d7202 */ /* 0x000fce0000000f00 */
.L_x_0:
[----:B------:R-:W-:-:S13]  /*08b0*/  ISETP.NE.AND P1, PT, R16, RZ, PT ;  /* 0x000000ff1000720c */ /* 0x000fda0003f25270 */
[----:B------:R-:W-:Y:S05]  /*08c0*/  @!P1 BRA `(.L_x_2) ;  /* 0x0000000000dc9947 */ /* 0x000fea0003800000 */
[----:B------:R-:W2:Y:S01]  /*08d0*/  LDCU UR6, c[0x0][0x390] ;  /* 0x00007200ff0677ac */ /* 0x000ea20008000800 */
[----:B------:R-:W-:Y:S01]  /*08e0*/  ISETP.NE.AND P1, PT, R16, 0x1, PT ;  /* 0x000000011000780c */ /* 0x000fe20003f25270 */
[----:B--2---:R-:W-:-:S12]  /*08f0*/  ULOP3.LUT UP0, URZ, UR6, 0x1, URZ, 0xc0, !UPT ;  /* 0x0000000106ff7892 */ /* 0x004fd8000f80c0ff */
[----:B------:R-:W-:Y:S05]  /*0900*/  @!P1 BRA `(.L_x_3) ;  /* 0x0000000000809947 */ /* 0x000fea0003800000 */
[----:B-1----:R-:W2:Y:S01]  /*0910*/  LDG.E R9, desc[UR8][R2.64] ;  /* 0x0000000802097981 */ /* 0x002ea2000c1e1900 */
[----:B------:R-:W-:-:S04]  /*0920*/  IMAD R14, R13, 0xc, RZ ;  /* 0x0000000c0d0e7824 */ /* 0x000fc800078e02ff */
[----:B0---4-:R-:W0:Y:S08]  /*0930*/  LDC.64 R6, c[0x3][R14] ;  /* 0x00c000000e067b82 */ /* 0x011e300000000a00 */
[----:B------:R-:W1:Y:S08]  /*0940*/  LDC R15, c[0x3][R14+0x8] ;  /* 0x00c002000e0f7b82 */ /* 0x000e700000000800 */
[----:B------:R-:W3:Y:S01]  /*0950*/  LDC.64 R4, c[0x3][R14+0x10] ;  /* 0x00c004000e047b82 */ /* 0x000ee20000000a00 */
[----:B--2---:R-:W-:-:S02]  /*0960*/  PRMT R11, R9, 0x7771, RZ ;  /* 0x00007771090b7816 */ /* 0x004fc400000000ff */
[----:B------:R-:W-:Y:S02]  /*0970*/  PRMT R10, R9, 0x7770, RZ ;  /* 0x00007770090a7816 */ /* 0x000fe400000000ff */
[----:B------:R-:W-:-:S03]  /*0980*/  I2FP.F32.U32 R17, R11 ;  /* 0x0000000b00117245 */ /* 0x000fc60000201000 */
[----:B------:R-:W2:Y:S01]  /*0990*/  LDC R11, c[0x3][R14+0xc] ;  /* 0x00c003000e0b7b82 */ /* 0x000ea20000000800 */
[----:B------:R-:W-:Y:S02]  /*09a0*/  I2FP.F32.U32 R10, R10 ;  /* 0x0000000a000a7245 */ /* 0x000fe40000201000 */
[----:B------:R-:W-:Y:S01]  /*09b0*/  PRMT R9, R9, 0x7772, RZ ;  /* 0x0000777209097816 */ /* 0x000fe200000000ff */
[C---:B0-----:R-:W-:Y:S01]  /*09c0*/  FADD R7, R17.reuse, -R7 ;  /* 0x8000000711077221 */ /* 0x041fe20000000000 */
[----:B---3--:R-:W-:Y:S01]  /*09d0*/  FADD R4, R17, -R4 ;  /* 0x8000000411047221 */ /* 0x008fe20000000000 */
[----:B------:R-:W-:Y:S01]  /*09e0*/  FADD R6, R10, -R6 ;  /* 0x800000060a067221 */ /* 0x000fe20000000000 */
[----:B------:R-:W-:Y:S01]  /*09f0*/  I2FP.F32.U32 R18, R9 ;  /* 0x0000000900127245 */ /* 0x000fe20000201000 */
[----:B------:R-:W-:Y:S01]  /*0a00*/  FMUL R7, R7, R7 ;  /* 0x0000000707077220 */ /* 0x000fe20000400000 */
[----:B------:R-:W-:-:S03]  /*0a10*/  FMUL R4, R4, R4 ;  /* 0x0000000404047220 */ /* 0x000fc60000400000 */
[----:B------:R-:W-:Y:S01]  /*0a20*/  FFMA R6, R6, -R6, -R7 ;  /* 0x8000000606067223 */ /* 0x000fe20000000807 */
[C---:B-1----:R-:W-:Y:S01]  /*0a30*/  FADD R15, R18.reuse, -R15 ;  /* 0x8000000f120f7221 */ /* 0x042fe20000000000 */
[----:B------:R-:W-:-:S03]  /*0a40*/  FADD R5, R18, -R5 ;  /* 0x8000000512057221 */ /* 0x000fc60000000000 */
[----:B------:R-:W-:-:S05]  /*0a50*/  FFMA R15, -R15, R15, R6 ;  /* 0x0000000f0f0f7223 */ /* 0x000fca0000000106 */
[----:B------:R-:W-:Y:S01]  /*0a60*/  FSETP.GT.AND P1, PT, R15, R12, PT ;  /* 0x0000000c0f00720b */ /* 0x000fe20003f24000 */
[----:B--2---:R-:W-:-:S04]  /*0a70*/  FADD R11, R10, -R11 ;  /* 0x8000000b0a0b7221 */ /* 0x004fc80000000000 */
[----:B------:R-:W-:-:S04]  /*0a80*/  FFMA R4, R11, -R11, -R4 ;  /* 0x8000000b0b047223 */ /* 0x000fc80000000804 */
[----:B------:R-:W-:-:S04]  /*0a90*/  FFMA R7, -R5, R5, R4 ;  /* 0x0000000505077223 */ /* 0x000fc80000000104 */
[----:B------:R-:W-:Y:S01]  /*0aa0*/  @P1 MOV R12, R15 ;  /* 0x0000000f000c1202 */ /* 0x000fe20000000f00 */
[----:B------:R0:W-:Y:S03]  /*0ab0*/  @P1 STG.E.U8 desc[UR8][R2.64+0x3], R13 ;  /* 0x0000030d02001986 */ /* 0x0001e6000c101108 */
[----:B------:R-:W-:-:S13]  /*0ac0*/  FSETP.GT.AND P2, PT, R7, R12, PT ;  /* 0x0000000c0700720b */ /* 0x000fda0003f44000 */
[C---:B------:R-:W-:Y:S02]  /*0ad0*/  @P2 IADD3 R5, PT, PT, R13.reuse, 0x1, RZ ;  /* 0x000000010d052810 */ /* 0x040fe40007ffe0ff */
[----:B------:R-:W-:Y:S02]  /*0ae0*/  @P2 MOV R12, R7 ;  /* 0x00000007000c2202 */ /* 0x000fe40000000f00 */
[----:B0-----:R-:W-:Y:S01]  /*0af0*/  IADD3 R13, PT, PT, R13, 0x2, RZ ;  /* 0x000000020d0d7810 */ /* 0x001fe20007ffe0ff */
[----:B------:R2:W-:Y:S06]  /*0b00*/  @P2 STG.E.U8 desc[UR8][R2.64+0x3], R5 ;  /* 0x0000030502002986 */ /* 0x0005ec000c101108 */
.L_x_3:
[----:B------:R-:W-:Y:S05]  /*0b10*/  BRA.U !UP0, `(.L_x_2) ;  /* 0x0000000108487547 */ /* 0x000fea000b800000 */
[----:B-1--4-:R-:W3:Y:S01]  /*0b20*/  LDG.E R6, desc[UR8][R2.64] ;  /* 0x0000000802067981 */ /* 0x012ee2000c1e1900 */
[----:B------:R-:W-:-:S04]  /*0b30*/  IMAD R10, R13, 0xc, RZ ;  /* 0x0000000c0d0a7824 */ /* 0x000fc800078e02ff */
[----:B0-2---:R-:W0:Y:S08]  /*0b40*/  LDC.64 R4, c[0x3][R10] ;  /* 0x00c000000a047b82 */ /* 0x005e300000000a00 */
[----:B------:R-:W1:Y:S01]  /*0b50*/  LDC R11, c[0x3][R10+0x8] ;  /* 0x00c002000a0b7b82 */ /* 0x000e620000000800 */
[C---:B---3--:R-:W-:Y:S02]  /*0b60*/  PRMT R9, R6.reuse, 0x7771, RZ ;  /* 0x0000777106097816 */ /* 0x048fe400000000ff */
[----:B------:R-:W-:-:S02]  /*0b70*/  PRMT R7, R6, 0x7770, RZ ;  /* 0x0000777006077816 */ /* 0x000fc400000000ff */
[----:B------:R-:W-:Y:S02]  /*0b80*/  I2FP.F32.U32 R14, R9 ;  /* 0x00000009000e7245 */ /* 0x000fe40000201000 */
[----:B------:R-:W-:Y:S02]  /*0b90*/  PRMT R6, R6, 0x7772, RZ ;  /* 0x0000777206067816 */ /* 0x000fe400000000ff */
[----:B------:R-:W-:Y:S01]  /*0ba0*/  I2FP.F32.U32 R7, R7 ;  /* 0x0000000700077245 */ /* 0x000fe20000201000 */
[----:B0-----:R-:W-:Y:S01]  /*0bb0*/  FADD R5, R14, -R5 ;  /* 0x800000050e057221 */ /* 0x001fe20000000000 */
[----:B------:R-:W-:-:S03]  /*0bc0*/  I2FP.F32.U32 R6, R6 ;  /* 0x0000000600067245 */ /* 0x000fc60000201000 */
[----:B------:R-:W-:Y:S01]  /*0bd0*/  FADD R4, R7, -R4 ;  /* 0x8000000407047221 */ /* 0x000fe20000000000 */
[----:B------:R-:W-:Y:S01]  /*0be0*/  FMUL R5, R5, R5 ;  /* 0x0000000505057220 */ /* 0x000fe20000400000 */
[----:B-1----:R-:W-:-:S03]  /*0bf0*/  FADD R6, R6, -R11 ;  /* 0x8000000b06067221 */ /* 0x002fc60000000000 */
[----:B------:R-:W-:-:S04]  /*0c00*/  FFMA R5, R4, -R4, -R5 ;  /* 0x8000000404057223 */ /* 0x000fc80000000805 */
[----:B------:R-:W-:-:S05]  /*0c10*/  FFMA R5, -R6, R6, R5 ;  /* 0x0000000606057223 */ /* 0x000fca0000000105 */
[----:B------:R-:W-:-:S13]  /*0c20*/  FSETP.GT.AND P1, PT, R5, R12, PT ;  /* 0x0000000c0500720b */ /* 0x000fda0003f24000 */
[----:B------:R3:W-:Y:S02]  /*0c30*/  @P1 STG.E.U8 desc[UR8][R2.64+0x3], R13 ;  /* 0x0000030d02001986 */ /* 0x0007e4000c101108 */
.L_x_2:
[----:B------:R-:W-:Y:S05]  /*0c40*/  @!P0 BRA `(.L_x_4) ;  /* 0xfffffff4002c8947 */ /* 0x000fea000383ffff */
[----:B-1----:R-:W-:Y:S05]  /*0c50*/  EXIT ;  /* 0x000000000000794d */ /* 0x002fea0003800000 */
.L_x_5:
[----:B------:R-:W-:-:S00]  /*0c60*/  BRA `(.L_x_5) ;  /* 0xfffffffc00fc7947 */ /* 0x000fc0000383ffff */
[----:B------:R-:W-:-:S00]  /*0c70*/  NOP ;  /* 0x0000000000007918 */ /* 0x000fc00000000000 */
        /* <DEDUP_REMOVED lines=8> */
.L_x_6:


//--------------------- .nv.shared.reserved.0     --------------------------
	.section	.nv.shared.reserved.0,"aw",@nobits
	.weak		__nv_reservedSMEM_offset_0_alias
	.size		__nv_reservedSMEM_offset_0_alias, 0, 64
	.other		__nv_reservedSMEM_offset_0_alias,@"STO_CUDA_RESERVED_SHARED STV_DEFAULT"
__nv_reservedSMEM_offset_0_alias:
	.zero		0
	.zero		64


//--------------------- .nv.constant0._Z6kernelP6uchar4iii --------------------------
	.section	.nv.constant0._Z6kernelP6uchar4iii,"a",@progbits
	.sectionflags	@""
	.align	4
.nv.constant0._Z6kernelP6uchar4iii:
	.zero		916


//--------------------- SYMBOLS --------------------------

	.type		.nv.reservedSmem.offset0,@object
	.size		.nv.reservedSmem.offset0,0x4
